//
// Generated by NVIDIA NVVM Compiler
//
// Compiler Build ID: CL-36424714
// Cuda compilation tools, release 13.0, V13.0.88
// Based on NVVM 20.0.0
//

.version 9.0
.target sm_100
.address_size 64

	// .globl	_Z6kernelPfmii

.visible .entry _Z6kernelPfmii(
	.param .u64 .ptr .align 1 _Z6kernelPfmii_param_0,
	.param .u64 _Z6kernelPfmii_param_1,
	.param .u32 _Z6kernelPfmii_param_2,
	.param .u32 _Z6kernelPfmii_param_3
)
{
	.reg .pred 	%p<4>;
	.reg .b32 	%r<11>;
	.reg .b32 	%f<3>;
	.reg .b64 	%rd<8>;

	ld.param.u64 	%rd1, [_Z6kernelPfmii_param_0];
	ld.param.u64 	%rd2, [_Z6kernelPfmii_param_1];
	ld.param.u32 	%r3, [_Z6kernelPfmii_param_2];
	ld.param.u32 	%r4, [_Z6kernelPfmii_param_3];
	mov.u32 	%r5, %ctaid.y;
	mov.u32 	%r6, %ntid.y;
	mov.u32 	%r7, %tid.y;
	mad.lo.s32 	%r1, %r5, %r6, %r7;
	mov.u32 	%r8, %ctaid.x;
	mov.u32 	%r9, %ntid.x;
	mov.u32 	%r10, %tid.x;
	mad.lo.s32 	%r2, %r8, %r9, %r10;
	setp.ge.s32 	%p1, %r1, %r4;
	setp.ge.s32 	%p2, %r2, %r3;
	or.pred  	%p3, %p2, %p1;
	@%p3 bra 	$L__BB0_2;
	cvta.to.global.u64 	%rd3, %rd1;
	cvt.u64.u32 	%rd4, %r1;
	mad.lo.s64 	%rd5, %rd2, %rd4, %rd3;
	mul.wide.s32 	%rd6, %r2, 4;
	add.s64 	%rd7, %rd5, %rd6;
	ld.global.f32 	%f1, [%rd7];
	add.f32 	%f2, %f1, 0f3F800000;
	st.global.f32 	[%rd7], %f2;
$L__BB0_2:
	ret;

}


// ===== COMPILED SASS (sm_100) =====

	.target	sm_100

	.elftype	@"ET_EXEC"


//--------------------- .note.nv.tkinfo           --------------------------
	.section	.note.nv.tkinfo,"",@"SHT_NOTE"
	.sectionflags	@"SHF_NOTE_NV_TKINFO"
	.tkinfo
        /*0018*/ 	.word	0x00000002
        /*0030*/ 	.string	""
        /*0030*/ 	.string	"ptxas"
        /*0030*/ 	.string	"Cuda compilation tools, release 13.0, V13.0.88"
        /*0030*/ 	.string	"Build cuda_13.0.r13.0/compiler.36424714_0"
        /*0030*/ 	.string	"-arch sm_100 -m 64 "



//--------------------- .note.nv.cuinfo           --------------------------
	.section	.note.nv.cuinfo,"",@"SHT_NOTE"
	.sectionflags	@"SHF_NOTE_NV_CUINFO"
        /*0018*/ 	.short	0x0002
        /*001a*/ 	.short	0x0064
        /*001c*/ 	.short	0x0082
	.zero		2


//--------------------- .nv.info                  --------------------------
	.section	.nv.info,"",@"SHT_CUDA_INFO"
	.align	4


	//----- nvinfo : EIATTR_REGCOUNT
	.align		4
        /*0000*/ 	.byte	0x04, 0x2f
        /*0002*/ 	.short	(.L_1 - .L_0)
	.align		4
.L_0:
        /*0004*/ 	.word	index@(_Z6kernelPfmii)
        /*0008*/ 	.word	0x0000000a


	//----- nvinfo : EIATTR_FRAME_SIZE
	.align		4
.L_1:
        /*000c*/ 	.byte	0x04, 0x11
        /*000e*/ 	.short	(.L_3 - .L_2)
	.align		4
.L_2:
        /*0010*/ 	.word	index@(_Z6kernelPfmii)
        /*0014*/ 	.word	0x00000000


	//----- nvinfo : EIATTR_MIN_STACK_SIZE
	.align		4
.L_3:
        /*0018*/ 	.byte	0x04, 0x12
        /*001a*/ 	.short	(.L_5 - .L_4)
	.align		4
.L_4:
        /*001c*/ 	.word	index@(_Z6kernelPfmii)
        /*0020*/ 	.word	0x00000000
.L_5:


//--------------------- .nv.compat                --------------------------
	.section	.nv.compat,"",@"SHT_CUDA_COMPAT_INFO"
	.align	4
        /*0000*/ 	.byte	0x02, 0x09, 0x00, 0x00, 0x02, 0x02, 0x01, 0x00, 0x02, 0x05, 0x05, 0x00, 0x03, 0x07, 0x01, 0x01
        /*0010*/ 	.byte	0x02, 0x03, 0x00, 0x00, 0x02, 0x06, 0x01, 0x00, 0x04, 0x0b, 0x08, 0x00, 0x09, 0x00, 0x00, 0x00
        /*0020*/ 	.byte	0x00, 0x00, 0x00, 0x00


//--------------------- .nv.info._Z6kernelPfmii   --------------------------
	.section	.nv.info._Z6kernelPfmii,"",@"SHT_CUDA_INFO"
	.sectionflags	@""
	.align	4


	//----- nvinfo : EIATTR_CUDA_API_VERSION
	.align		4
        /*0000*/ 	.byte	0x04, 0x37
        /*0002*/ 	.short	(.L_7 - .L_6)
.L_6:
        /*0004*/ 	.word	0x00000082


	//----- nvinfo : EIATTR_KPARAM_INFO
	.align		4
.L_7:
        /*0008*/ 	.byte	0x04, 0x17
        /*000a*/ 	.short	(.L_9 - .L_8)
.L_8:
        /*000c*/ 	.word	0x00000000
        /*0010*/ 	.short	0x0003
        /*0012*/ 	.short	0x0014
        /*0014*/ 	.byte	0x00, 0xf0, 0x11, 0x00


	//----- nvinfo : EIATTR_KPARAM_INFO
	.align		4
.L_9:
        /*0018*/ 	.byte	0x04, 0x17
        /*001a*/ 	.short	(.L_11 - .L_10)
.L_10:
        /*001c*/ 	.word	0x00000000
        /*0020*/ 	.short	0x0002
        /*0022*/ 	.short	0x0010
        /*0024*/ 	.byte	0x00, 0xf0, 0x11, 0x00


	//----- nvinfo : EIATTR_KPARAM_INFO
	.align		4
.L_11:
        /*0028*/ 	.byte	0x04, 0x17
        /*002a*/ 	.short	(.L_13 - .L_12)
.L_12:
        /*002c*/ 	.word	0x00000000
        /*0030*/ 	.short	0x0001
        /*0032*/ 	.short	0x0008
        /*0034*/ 	.byte	0x00, 0xf0, 0x21, 0x00


	//----- nvinfo : EIATTR_KPARAM_INFO
	.align		4
.L_13:
        /*0038*/ 	.byte	0x04, 0x17
        /*003a*/ 	.short	(.L_15 - .L_14)
.L_14:
        /*003c*/ 	.word	0x00000000
        /*0040*/ 	.short	0x0000
        /*0042*/ 	.short	0x0000
        /*0044*/ 	.byte	0x00, 0xf5, 0x21, 0x00


	//----- nvinfo : EIATTR_SPARSE_MMA_MASK
	.align		4
.L_15:
        /*0048*/ 	.byte	0x03, 0x50
        /*004a*/ 	.short	0x0000


	//----- nvinfo : EIATTR_MAXREG_COUNT
	.align		4
        /*004c*/ 	.byte	0x03, 0x1b
        /*004e*/ 	.short	0x00ff


	//----- nvinfo : EIATTR_MERCURY_ISA_VERSION
	.align		4
        /*0050*/ 	.byte	0x03, 0x5f
        /*0052*/ 	.short	0x0101


	//----- nvinfo : EIATTR_VRC_CTA_INIT_COUNT
	.align		4
        /*0054*/ 	.byte	0x02, 0x4a
	.zero		1
	.zero		1


	//----- nvinfo : EIATTR_EXIT_INSTR_OFFSETS
	.align		4
        /*0058*/ 	.byte	0x04, 0x1c
        /*005a*/ 	.short	(.L_17 - .L_16)


	//   ....[0]....
.L_16:
        /*005c*/ 	.word	0x000000c0


	//   ....[1]....
        /*0060*/ 	.word	0x00000160


	//----- nvinfo : EIATTR_CBANK_PARAM_SIZE
	.align		4
.L_17:
        /*0064*/ 	.byte	0x03, 0x19
        /*0066*/ 	.short	0x0018


	//----- nvinfo : EIATTR_PARAM_CBANK
	.align		4
        /*0068*/ 	.byte	0x04, 0x0a
        /*006a*/ 	.short	(.L_19 - .L_18)
	.align		4
.L_18:
        /*006c*/ 	.word	index@(.nv.constant0._Z6kernelPfmii)
        /*0070*/ 	.short	0x0380
        /*0072*/ 	.short	0x0018


	//----- nvinfo : EIATTR_SW_WAR
	.align		4
.L_19:
        /*0074*/ 	.byte	0x04, 0x36
        /*0076*/ 	.short	(.L_21 - .L_20)
.L_20:
        /*0078*/ 	.word	0x00000008
.L_21:


//--------------------- .nv.callgraph             --------------------------
	.section	.nv.callgraph,"",@"SHT_CUDA_CALLGRAPH"
	.align	4
	.sectionentsize	8
	.align		4
        /*0000*/ 	.word	0x00000000
	.align		4
        /*0004*/ 	.word	0xffffffff
	.align		4
        /*0008*/ 	.word	0x00000000
	.align		4
        /*000c*/ 	.word	0xfffffffe
	.align		4
        /*0010*/ 	.word	0x00000000
	.align		4
        /*0014*/ 	.word	0xfffffffd
	.align		4
        /*0018*/ 	.word	0x00000000
	.align		4
        /*001c*/ 	.word	0xfffffffc


//--------------------- .text._Z6kernelPfmii      --------------------------
	.section	.text._Z6kernelPfmii,"ax",@progbits
	.align	128
        .global         _Z6kernelPfmii
        .type           _Z6kernelPfmii,@function
        .size           _Z6kernelPfmii,(.L_x_1 - _Z6kernelPfmii)
        .other          _Z6kernelPfmii,@"STO_CUDA_ENTRY STV_DEFAULT"
_Z6kernelPfmii:
.text._Z6kernelPfmii:
[----:B------:R-:W-:Y:S01]  /*0000*/  LDC R1, c[0x0][0x37c] ;  /* 0x0000df00ff017b82 */ /* 0x000fe20000000800 */
[----:B------:R-:W0:Y:S07]  /*0010*/  S2R R0, SR_TID.Y ;  /* 0x0000000000007919 */ /* 0x000e2e0000002200 */
[----:B------:R-:W0:Y:S01]  /*0020*/  S2UR UR4, SR_CTAID.Y ;  /* 0x00000000000479c3 */ /* 0x000e220000002600 */
[----:B------:R-:W1:Y:S01]  /*0030*/  LDCU.64 UR6, c[0x0][0x390] ;  /* 0x00007200ff0677ac */ /* 0x000e620008000a00 */
[----:B------:R-:W2:Y:S06]  /*0040*/  S2R R2, SR_TID.X ;  /* 0x0000000000027919 */ /* 0x000eac0000002100 */
[----:B------:R-:W0:Y:S08]  /*0050*/  LDC R5, c[0x0][0x364] ;  /* 0x0000d900ff057b82 */ /* 0x000e300000000800 */
[----:B------:R-:W2:Y:S08]  /*0060*/  S2UR UR5, SR_CTAID.X ;  /* 0x00000000000579c3 */ /* 0x000eb00000002500 */
[----:B------:R-:W2:Y:S01]  /*0070*/  LDC R7, c[0x0][0x360] ;  /* 0x0000d800ff077b82 */ /* 0x000ea20000000800 */
[----:B0-----:R-:W-:-:S05]  /*0080*/  IMAD R5, R5, UR4, R0 ;  /* 0x0000000405057c24 */ /* 0x001fca000f8e0200 */
[----:B-1----:R-:W-:Y:S01]  /*0090*/  ISETP.GE.AND P0, PT, R5, UR7, PT ;  /* 0x0000000705007c0c */ /* 0x002fe2000bf06270 */
[----:B--2---:R-:W-:-:S05]  /*00a0*/  IMAD R7, R7, UR5, R2 ;  /* 0x0000000507077c24 */ /* 0x004fca000f8e0202 */
[----:B------:R-:W-:-:S13]  /*00b0*/  ISETP.GE.OR P0, PT, R7, UR6, P0 ;  /* 0x0000000607007c0c */ /* 0x000fda0008706670 */
[----:B------:R-:W-:Y:S05]  /*00c0*/  @P0 EXIT ;  /* 0x000000000000094d */ /* 0x000fea0003800000 */
[----:B------:R-:W0:Y:S01]  /*00d0*/  LDC.64 R2, c[0x0][0x380] ;  /* 0x0000e000ff027b82 */ /* 0x000e220000000a00 */
[----:B------:R-:W0:Y:S01]  /*00e0*/  LDCU.64 UR6, c[0x0][0x388] ;  /* 0x00007100ff0677ac */ /* 0x000e220008000a00 */
[----:B------:R-:W1:Y:S01]  /*00f0*/  LDCU.64 UR4, c[0x0][0x358] ;  /* 0x00006b00ff0477ac */ /* 0x000e620008000a00 */
[----:B0-----:R-:W-:-:S04]  /*0100*/  IMAD.WIDE.U32 R2, R5, UR6, R2 ;  /* 0x0000000605027c25 */ /* 0x001fc8000f8e0002 */
[----:B------:R-:W-:Y:S02]  /*0110*/  IMAD R3, R5, UR7, R3 ;  /* 0x0000000705037c24 */ /* 0x000fe4000f8e0203 */
[----:B------:R-:W-:-:S05]  /*0120*/  IMAD.WIDE R2, R7, 0x4, R2 ;  /* 0x0000000407027825 */ /* 0x000fca00078e0202 */
[----:B-1----:R-:W2:Y:S02]  /*0130*/  LDG.E R0, desc[UR4][R2.64] ;  /* 0x0000000402007981 */ /* 0x002ea4000c1e1900 */
[----:B--2---:R-:W-:-:S05]  /*0140*/  FADD R5, R0, 1 ;  /* 0x3f80000000057421 */ /* 0x004fca0000000000 */
[----:B------:R-:W-:Y:S01]  /*0150*/  STG.E desc[UR4][R2.64], R5 ;  /* 0x0000000502007986 */ /* 0x000fe2000c101904 */
[----:B------:R-:W-:Y:S05]  /*0160*/  EXIT ;  /* 0x000000000000794d */ /* 0x000fea0003800000 */
.L_x_0:
[----:B------:R-:W-:-:S00]  /*0170*/  BRA `(.L_x_0) ;  /* 0xfffffffc00fc7947 */ /* 0x000fc0000383ffff */
[----:B------:R-:W-:-:S00]  /*0180*/  NOP ;  /* 0x0000000000007918 */ /* 0x000fc00000000000 */
[----:B------:R-:W-:-:S00]  /*0190*/  NOP ;  /* 0x0000000000007918 */ /* 0x000fc00000000000 */
[----:B------:R-:W-:-:S00]  /*01a0*/  NOP ;  /* 0x0000000000007918 */ /* 0x000fc00000000000 */
[----:B------:R-:W-:-:S00]  /*01b0*/  NOP ;  /* 0x0000000000007918 */ /* 0x000fc00000000000 */
[----:B------:R-:W-:-:S00]  /*01c0*/  NOP ;  /* 0x0000000000007918 */ /* 0x000fc00000000000 */
[----:B------:R-:W-:-:S00]  /*01d0*/  NOP ;  /* 0x0000000000007918 */ /* 0x000fc00000000000 */
[----:B------:R-:W-:-:S00]  /*01e0*/  NOP ;  /* 0x0000000000007918 */ /* 0x000fc00000000000 */
[----:B------:R-:W-:-:S00]  /*01f0*/  NOP ;  /* 0x0000000000007918 */ /* 0x000fc00000000000 */
.L_x_1:


//--------------------- .nv.shared.reserved.0     --------------------------
	.section	.nv.shared.reserved.0,"aw",@nobits
	.weak		__nv_reservedSMEM_offset_0_alias
	.size		__nv_reservedSMEM_offset_0_alias, 0, 64
	.other		__nv_reservedSMEM_offset_0_alias,@"STO_CUDA_RESERVED_SHARED STV_DEFAULT"
__nv_reservedSMEM_offset_0_alias:
	.zero		0
	.zero		64


//--------------------- .nv.constant0._Z6kernelPfmii --------------------------
	.section	.nv.constant0._Z6kernelPfmii,"a",@progbits
	.sectionflags	@""
	.align	4
.nv.constant0._Z6kernelPfmii:
	.zero		920


//--------------------- SYMBOLS --------------------------

	.type		.nv.reservedSmem.offset0,@object
	.size		.nv.reservedSmem.offset0,0x4
